//
// Generated by NVIDIA NVVM Compiler
//
// Compiler Build ID: CL-36424714
// Cuda compilation tools, release 13.0, V13.0.88
// Based on NVVM 20.0.0
//

.version 9.0
.target sm_100
.address_size 64

	// .globl	_Z6warmupv
.extern .func  (.param .b32 func_retval0) vprintf
(
	.param .b64 vprintf_param_0,
	.param .b64 vprintf_param_1
)
;
.global .align 1 .b8 $str[18] = {87, 97, 114, 109, 117, 112, 32, 67, 111, 109, 112, 108, 101, 116, 101, 46, 10};
.extern .shared .align 16 .b8 sdata[];

.visible .entry _Z6warmupv()
{
	.reg .pred 	%p<2>;
	.reg .b32 	%r<8>;
	.reg .b64 	%rd<3>;

	mov.u32 	%r1, %ctaid.x;
	mov.u32 	%r2, %ntid.x;
	mul.lo.s32 	%r3, %r1, %r2;
	mov.u32 	%r4, %tid.x;
	neg.s32 	%r5, %r4;
	setp.ne.s32 	%p1, %r3, %r5;
	@%p1 bra 	$L__BB0_2;
	mov.u64 	%rd1, $str;
	cvta.global.u64 	%rd2, %rd1;
	{ // callseq 0, 0
	.param .b64 param0;
	st.param.b64 	[param0], %rd2;
	.param .b64 param1;
	st.param.b64 	[param1], 0;
	.param .b32 retval0;
	call.uni (retval0), 
	vprintf, 
	(
	param0, 
	param1
	);
	ld.param.b32 	%r6, [retval0];
	} // callseq 0
$L__BB0_2:
	ret;

}
	// .globl	_Z6L2NormPKfPfS1_i
.visible .entry _Z6L2NormPKfPfS1_i(
	.param .u64 .ptr .align 1 _Z6L2NormPKfPfS1_i_param_0,
	.param .u64 .ptr .align 1 _Z6L2NormPKfPfS1_i_param_1,
	.param .u64 .ptr .align 1 _Z6L2NormPKfPfS1_i_param_2,
	.param .u32 _Z6L2NormPKfPfS1_i_param_3
)
{
	.reg .pred 	%p<27>;
	.reg .b32 	%r<88>;
	.reg .b32 	%f<106>;
	.reg .b64 	%rd<21>;

	ld.param.u64 	%rd3, [_Z6L2NormPKfPfS1_i_param_0];
	ld.param.u64 	%rd2, [_Z6L2NormPKfPfS1_i_param_1];
	ld.param.u32 	%r26, [_Z6L2NormPKfPfS1_i_param_3];
	cvta.to.global.u64 	%rd1, %rd3;
	mov.u32 	%r27, %ctaid.x;
	mov.u32 	%r1, %ntid.x;
	mov.u32 	%r2, %tid.x;
	mad.lo.s32 	%r3, %r27, %r1, %r2;
	mov.u32 	%r28, %nctaid.x;
	mul.lo.s32 	%r4, %r1, %r28;
	shr.s32 	%r29, %r26, 31;
	shr.u32 	%r30, %r29, 30;
	add.s32 	%r31, %r26, %r30;
	shr.s32 	%r5, %r31, 2;
	setp.ge.s32 	%p1, %r3, %r5;
	mov.f32 	%f104, 0f00000000;
	@%p1 bra 	$L__BB1_7;
	add.s32 	%r32, %r3, %r4;
	max.s32 	%r33, %r5, %r32;
	setp.lt.s32 	%p2, %r32, %r5;
	selp.u32 	%r34, 1, 0, %p2;
	add.s32 	%r35, %r32, %r34;
	sub.s32 	%r36, %r33, %r35;
	div.u32 	%r37, %r36, %r4;
	add.s32 	%r6, %r37, %r34;
	and.b32  	%r38, %r6, 3;
	setp.eq.s32 	%p3, %r38, 3;
	mov.f32 	%f104, 0f00000000;
	mov.u32 	%r82, %r3;
	@%p3 bra 	$L__BB1_4;
	add.s32 	%r39, %r6, 1;
	and.b32  	%r40, %r39, 3;
	neg.s32 	%r80, %r40;
	mov.f32 	%f104, 0f00000000;
	mov.u32 	%r82, %r3;
$L__BB1_3:
	.pragma "nounroll";
	mul.wide.s32 	%rd4, %r82, 16;
	add.s64 	%rd5, %rd1, %rd4;
	ld.global.nc.v4.f32 	{%f23, %f24, %f25, %f26}, [%rd5];
	mul.f32 	%f27, %f24, %f24;
	fma.rn.f32 	%f28, %f23, %f23, %f27;
	fma.rn.f32 	%f29, %f25, %f25, %f28;
	fma.rn.f32 	%f30, %f26, %f26, %f29;
	add.f32 	%f104, %f104, %f30;
	add.s32 	%r82, %r82, %r4;
	add.s32 	%r80, %r80, 1;
	setp.ne.s32 	%p4, %r80, 0;
	@%p4 bra 	$L__BB1_3;
$L__BB1_4:
	setp.lt.u32 	%p5, %r6, 3;
	@%p5 bra 	$L__BB1_7;
	mul.wide.s32 	%rd8, %r4, 16;
	shl.b32 	%r41, %r4, 2;
$L__BB1_6:
	mul.wide.s32 	%rd6, %r82, 16;
	add.s64 	%rd7, %rd1, %rd6;
	ld.global.nc.v4.f32 	{%f31, %f32, %f33, %f34}, [%rd7];
	mul.f32 	%f35, %f32, %f32;
	fma.rn.f32 	%f36, %f31, %f31, %f35;
	fma.rn.f32 	%f37, %f33, %f33, %f36;
	fma.rn.f32 	%f38, %f34, %f34, %f37;
	add.f32 	%f39, %f104, %f38;
	add.s64 	%rd9, %rd7, %rd8;
	ld.global.nc.v4.f32 	{%f40, %f41, %f42, %f43}, [%rd9];
	mul.f32 	%f44, %f41, %f41;
	fma.rn.f32 	%f45, %f40, %f40, %f44;
	fma.rn.f32 	%f46, %f42, %f42, %f45;
	fma.rn.f32 	%f47, %f43, %f43, %f46;
	add.f32 	%f48, %f39, %f47;
	add.s64 	%rd10, %rd9, %rd8;
	ld.global.nc.v4.f32 	{%f49, %f50, %f51, %f52}, [%rd10];
	mul.f32 	%f53, %f50, %f50;
	fma.rn.f32 	%f54, %f49, %f49, %f53;
	fma.rn.f32 	%f55, %f51, %f51, %f54;
	fma.rn.f32 	%f56, %f52, %f52, %f55;
	add.f32 	%f57, %f48, %f56;
	add.s64 	%rd11, %rd10, %rd8;
	ld.global.nc.v4.f32 	{%f58, %f59, %f60, %f61}, [%rd11];
	mul.f32 	%f62, %f59, %f59;
	fma.rn.f32 	%f63, %f58, %f58, %f62;
	fma.rn.f32 	%f64, %f60, %f60, %f63;
	fma.rn.f32 	%f65, %f61, %f61, %f64;
	add.f32 	%f104, %f57, %f65;
	add.s32 	%r82, %r41, %r82;
	setp.lt.s32 	%p6, %r82, %r5;
	@%p6 bra 	$L__BB1_6;
$L__BB1_7:
	shl.b32 	%r42, %r5, 2;
	add.s32 	%r86, %r42, %r3;
	setp.ge.s32 	%p7, %r86, %r26;
	@%p7 bra 	$L__BB1_14;
	add.s32 	%r43, %r86, %r4;
	max.s32 	%r44, %r26, %r43;
	setp.lt.s32 	%p8, %r43, %r26;
	selp.u32 	%r45, 1, 0, %p8;
	add.s32 	%r46, %r43, %r45;
	sub.s32 	%r47, %r44, %r46;
	div.u32 	%r48, %r47, %r4;
	add.s32 	%r16, %r48, %r45;
	and.b32  	%r49, %r16, 3;
	setp.eq.s32 	%p9, %r49, 3;
	@%p9 bra 	$L__BB1_11;
	add.s32 	%r50, %r16, 1;
	and.b32  	%r51, %r50, 3;
	neg.s32 	%r84, %r51;
$L__BB1_10:
	.pragma "nounroll";
	mul.wide.s32 	%rd12, %r86, 4;
	add.s64 	%rd13, %rd1, %rd12;
	ld.global.nc.f32 	%f67, [%rd13];
	fma.rn.f32 	%f104, %f67, %f67, %f104;
	add.s32 	%r86, %r86, %r4;
	add.s32 	%r84, %r84, 1;
	setp.ne.s32 	%p10, %r84, 0;
	@%p10 bra 	$L__BB1_10;
$L__BB1_11:
	setp.lt.u32 	%p11, %r16, 3;
	@%p11 bra 	$L__BB1_14;
	mul.wide.s32 	%rd16, %r4, 4;
	shl.b32 	%r52, %r4, 2;
$L__BB1_13:
	mul.wide.s32 	%rd14, %r86, 4;
	add.s64 	%rd15, %rd1, %rd14;
	ld.global.nc.f32 	%f68, [%rd15];
	fma.rn.f32 	%f69, %f68, %f68, %f104;
	add.s64 	%rd17, %rd15, %rd16;
	ld.global.nc.f32 	%f70, [%rd17];
	fma.rn.f32 	%f71, %f70, %f70, %f69;
	add.s64 	%rd18, %rd17, %rd16;
	ld.global.nc.f32 	%f72, [%rd18];
	fma.rn.f32 	%f73, %f72, %f72, %f71;
	add.s64 	%rd19, %rd18, %rd16;
	ld.global.nc.f32 	%f74, [%rd19];
	fma.rn.f32 	%f104, %f74, %f74, %f73;
	add.s32 	%r86, %r52, %r86;
	setp.lt.s32 	%p12, %r86, %r26;
	@%p12 bra 	$L__BB1_13;
$L__BB1_14:
	mov.b32 	%r53, %f104;
	shfl.sync.down.b32	%r54|%p13, %r53, 16, 31, -1;
	mov.b32 	%f75, %r54;
	add.f32 	%f76, %f104, %f75;
	mov.b32 	%r55, %f76;
	shfl.sync.down.b32	%r56|%p14, %r55, 8, 31, -1;
	mov.b32 	%f77, %r56;
	add.f32 	%f78, %f76, %f77;
	mov.b32 	%r57, %f78;
	shfl.sync.down.b32	%r58|%p15, %r57, 4, 31, -1;
	mov.b32 	%f79, %r58;
	add.f32 	%f80, %f78, %f79;
	mov.b32 	%r59, %f80;
	shfl.sync.down.b32	%r60|%p16, %r59, 2, 31, -1;
	mov.b32 	%f81, %r60;
	add.f32 	%f82, %f80, %f81;
	mov.b32 	%r61, %f82;
	shfl.sync.down.b32	%r62|%p17, %r61, 1, 31, -1;
	mov.b32 	%f83, %r62;
	add.f32 	%f15, %f82, %f83;
	and.b32  	%r25, %r2, 31;
	setp.ne.s32 	%p18, %r25, 0;
	@%p18 bra 	$L__BB1_16;
	shr.u32 	%r63, %r2, 3;
	mov.u32 	%r64, sdata;
	add.s32 	%r65, %r64, %r63;
	st.shared.f32 	[%r65], %f15;
$L__BB1_16:
	bar.sync 	0;
	setp.gt.u32 	%p19, %r2, 31;
	@%p19 bra 	$L__BB1_22;
	shr.u32 	%r66, %r1, 5;
	setp.ge.u32 	%p20, %r2, %r66;
	mov.f32 	%f105, 0f00000000;
	@%p20 bra 	$L__BB1_19;
	shl.b32 	%r67, %r25, 2;
	mov.u32 	%r68, sdata;
	add.s32 	%r69, %r68, %r67;
	ld.shared.f32 	%f105, [%r69];
$L__BB1_19:
	mov.b32 	%r70, %f105;
	shfl.sync.down.b32	%r71|%p21, %r70, 16, 31, -1;
	mov.b32 	%f85, %r71;
	add.f32 	%f86, %f105, %f85;
	mov.b32 	%r72, %f86;
	shfl.sync.down.b32	%r73|%p22, %r72, 8, 31, -1;
	mov.b32 	%f87, %r73;
	add.f32 	%f88, %f86, %f87;
	mov.b32 	%r74, %f88;
	shfl.sync.down.b32	%r75|%p23, %r74, 4, 31, -1;
	mov.b32 	%f89, %r75;
	add.f32 	%f90, %f88, %f89;
	mov.b32 	%r76, %f90;
	shfl.sync.down.b32	%r77|%p24, %r76, 2, 31, -1;
	mov.b32 	%f91, %r77;
	add.f32 	%f92, %f90, %f91;
	mov.b32 	%r78, %f92;
	shfl.sync.down.b32	%r79|%p25, %r78, 1, 31, -1;
	mov.b32 	%f93, %r79;
	add.f32 	%f18, %f92, %f93;
	setp.ne.s32 	%p26, %r2, 0;
	@%p26 bra 	$L__BB1_21;
	cvta.to.global.u64 	%rd20, %rd2;
	atom.global.add.f32 	%f94, [%rd20], %f18;
$L__BB1_21:
	bar.sync 	0;
$L__BB1_22:
	ret;

}


// ===== COMPILED SASS (sm_100) =====

	.target	sm_100

	.elftype	@"ET_EXEC"


//--------------------- .note.nv.tkinfo           --------------------------
	.section	.note.nv.tkinfo,"",@"SHT_NOTE"
	.sectionflags	@"SHF_NOTE_NV_TKINFO"
	.tkinfo
        /*0018*/ 	.word	0x00000002
        /*0030*/ 	.string	""
        /*0030*/ 	.string	"ptxas"
        /*0030*/ 	.string	"Cuda compilation tools, release 13.0, V13.0.88"
        /*0030*/ 	.string	"Build cuda_13.0.r13.0/compiler.36424714_0"
        /*0030*/ 	.string	"-arch sm_100 -m 64 "



//--------------------- .note.nv.cuinfo           --------------------------
	.section	.note.nv.cuinfo,"",@"SHT_NOTE"
	.sectionflags	@"SHF_NOTE_NV_CUINFO"
        /*0018*/ 	.short	0x0002
        /*001a*/ 	.short	0x0064
        /*001c*/ 	.short	0x0082
	.zero		2


//--------------------- .nv.info                  --------------------------
	.section	.nv.info,"",@"SHT_CUDA_INFO"
	.align	4


	//----- nvinfo : EIATTR_REGCOUNT
	.align		4
        /*0000*/ 	.byte	0x04, 0x2f
        /*0002*/ 	.short	(.L_2 - .L_1)
	.align		4
.L_1:
        /*0004*/ 	.word	index@(_Z6warmupv)
        /*0008*/ 	.word	0x00000018


	//----- nvinfo : EIATTR_FRAME_SIZE
	.align		4
.L_2:
        /*000c*/ 	.byte	0x04, 0x11
        /*000e*/ 	.short	(.L_4 - .L_3)
	.align		4
.L_3:
        /*0010*/ 	.word	index@(_Z6warmupv)
        /*0014*/ 	.word	0x00000000


	//----- nvinfo : EIATTR_REGCOUNT
	.align		4
.L_4:
        /*0018*/ 	.byte	0x04, 0x2f
        /*001a*/ 	.short	(.L_6 - .L_5)
	.align		4
.L_5:
        /*001c*/ 	.word	index@(_Z6L2NormPKfPfS1_i)
        /*0020*/ 	.word	0x00000020


	//----- nvinfo : EIATTR_FRAME_SIZE
	.align		4
.L_6:
        /*0024*/ 	.byte	0x04, 0x11
        /*0026*/ 	.short	(.L_8 - .L_7)
	.align		4
.L_7:
        /*0028*/ 	.word	index@(_Z6L2NormPKfPfS1_i)
        /*002c*/ 	.word	0x00000000


	//----- nvinfo : EIATTR_MIN_STACK_SIZE
	.align		4
.L_8:
        /*0030*/ 	.byte	0x04, 0x12
        /*0032*/ 	.short	(.L_10 - .L_9)
	.align		4
.L_9:
        /*0034*/ 	.word	index@(_Z6L2NormPKfPfS1_i)
        /*0038*/ 	.word	0x00000000


	//----- nvinfo : EIATTR_MIN_STACK_SIZE
	.align		4
.L_10:
        /*003c*/ 	.byte	0x04, 0x12
        /*003e*/ 	.short	(.L_12 - .L_11)
	.align		4
.L_11:
        /*0040*/ 	.word	index@(_Z6warmupv)
        /*0044*/ 	.word	0x00000000
.L_12:


//--------------------- .nv.compat                --------------------------
	.section	.nv.compat,"",@"SHT_CUDA_COMPAT_INFO"
	.align	4
        /*0000*/ 	.byte	0x02, 0x09, 0x00, 0x00, 0x02, 0x02, 0x01, 0x00, 0x02, 0x05, 0x05, 0x00, 0x03, 0x07, 0x01, 0x01
        /*0010*/ 	.byte	0x02, 0x03, 0x00, 0x00, 0x02, 0x06, 0x01, 0x00, 0x04, 0x0b, 0x08, 0x00, 0x09, 0x00, 0x00, 0x00
        /*0020*/ 	.byte	0x00, 0x00, 0x00, 0x00


//--------------------- .nv.info._Z6L2NormPKfPfS1_i --------------------------
	.section	.nv.info._Z6L2NormPKfPfS1_i,"",@"SHT_CUDA_INFO"
	.sectionflags	@""
	.align	4


	//----- nvinfo : EIATTR_CUDA_API_VERSION
	.align		4
        /*0000*/ 	.byte	0x04, 0x37
        /*0002*/ 	.short	(.L_14 - .L_13)
.L_13:
        /*0004*/ 	.word	0x00000082


	//----- nvinfo : EIATTR_KPARAM_INFO
	.align		4
.L_14:
        /*0008*/ 	.byte	0x04, 0x17
        /*000a*/ 	.short	(.L_16 - .L_15)
.L_15:
        /*000c*/ 	.word	0x00000000
        /*0010*/ 	.short	0x0003
        /*0012*/ 	.short	0x0018
        /*0014*/ 	.byte	0x00, 0xf0, 0x11, 0x00


	//----- nvinfo : EIATTR_KPARAM_INFO
	.align		4
.L_16:
        /*0018*/ 	.byte	0x04, 0x17
        /*001a*/ 	.short	(.L_18 - .L_17)
.L_17:
        /*001c*/ 	.word	0x00000000
        /*0020*/ 	.short	0x0002
        /*0022*/ 	.short	0x0010
        /*0024*/ 	.byte	0x00, 0xf5, 0x21, 0x00


	//----- nvinfo : EIATTR_KPARAM_INFO
	.align		4
.L_18:
        /*0028*/ 	.byte	0x04, 0x17
        /*002a*/ 	.short	(.L_20 - .L_19)
.L_19:
        /*002c*/ 	.word	0x00000000
        /*0030*/ 	.short	0x0001
        /*0032*/ 	.short	0x0008
        /*0034*/ 	.byte	0x00, 0xf5, 0x21, 0x00


	//----- nvinfo : EIATTR_KPARAM_INFO
	.align		4
.L_20:
        /*0038*/ 	.byte	0x04, 0x17
        /*003a*/ 	.short	(.L_22 - .L_21)
.L_21:
        /*003c*/ 	.word	0x00000000
        /*0040*/ 	.short	0x0000
        /*0042*/ 	.short	0x0000
        /*0044*/ 	.byte	0x00, 0xf5, 0x21, 0x00


	//----- nvinfo : EIATTR_SPARSE_MMA_MASK
	.align		4
.L_22:
        /*0048*/ 	.byte	0x03, 0x50
        /*004a*/ 	.short	0x0000


	//----- nvinfo : EIATTR_MAXREG_COUNT
	.align		4
        /*004c*/ 	.byte	0x03, 0x1b
        /*004e*/ 	.short	0x00ff


	//----- nvinfo : EIATTR_NUM_BARRIERS
	.align		4
        /*0050*/ 	.byte	0x02, 0x4c
        /*0052*/ 	.byte	0x01
	.zero		1


	//----- nvinfo : EIATTR_MERCURY_ISA_VERSION
	.align		4
        /*0054*/ 	.byte	0x03, 0x5f
        /*0056*/ 	.short	0x0101


	//----- nvinfo : EIATTR_COOP_GROUP_MASK_REGIDS
	.align		4
        /*0058*/ 	.byte	0x04, 0x29
        /*005a*/ 	.short	(.L_24 - .L_23)


	//   ....[0]....
.L_23:
        /*005c*/ 	.word	0xffffffff


	//   ....[1]....
        /*0060*/ 	.word	0xffffffff


	//   ....[2]....
        /*0064*/ 	.word	0xffffffff


	//   ....[3]....
        /*0068*/ 	.word	0xffffffff


	//   ....[4]....
        /*006c*/ 	.word	0xffffffff


	//   ....[5]....
        /*0070*/ 	.word	0xffffffff


	//   ....[6]....
        /*0074*/ 	.word	0xffffffff


	//   ....[7]....
        /*0078*/ 	.word	0xffffffff


	//   ....[8]....
        /*007c*/ 	.word	0xffffffff


	//   ....[9]....
        /*0080*/ 	.word	0xffffffff


	//----- nvinfo : EIATTR_COOP_GROUP_INSTR_OFFSETS
	.align		4
.L_24:
        /*0084*/ 	.byte	0x04, 0x28
        /*0086*/ 	.short	(.L_26 - .L_25)


	//   ....[0]....
.L_25:
        /*0088*/ 	.word	0x00000a20


	//   ....[1]....
        /*008c*/ 	.word	0x00000a80


	//   ....[2]....
        /*0090*/ 	.word	0x00000ac0


	//   ....[3]....
        /*0094*/ 	.word	0x00000ae0


	//   ....[4]....
        /*0098*/ 	.word	0x00000b00


	//   ....[5]....
        /*009c*/ 	.word	0x00000bf0


	//   ....[6]....
        /*00a0*/ 	.word	0x00000c10


	//   ....[7]....
        /*00a4*/ 	.word	0x00000c30


	//   ....[8]....
        /*00a8*/ 	.word	0x00000c50


	//   ....[9]....
        /*00ac*/ 	.word	0x00000c70


	//----- nvinfo : EIATTR_VRC_CTA_INIT_COUNT
	.align		4
.L_26:
        /*00b0*/ 	.byte	0x02, 0x4a
	.zero		1
	.zero		1


	//----- nvinfo : EIATTR_EXIT_INSTR_OFFSETS
	.align		4
        /*00b4*/ 	.byte	0x04, 0x1c
        /*00b6*/ 	.short	(.L_28 - .L_27)


	//   ....[0]....
.L_27:
        /*00b8*/ 	.word	0x00000b40


	//   ....[1]....
        /*00bc*/ 	.word	0x00000ce0


	//----- nvinfo : EIATTR_CRS_STACK_SIZE
	.align		4
.L_28:
        /*00c0*/ 	.byte	0x04, 0x1e
        /*00c2*/ 	.short	(.L_30 - .L_29)
.L_29:
        /*00c4*/ 	.word	0x00000000


	//----- nvinfo : EIATTR_CBANK_PARAM_SIZE
	.align		4
.L_30:
        /*00c8*/ 	.byte	0x03, 0x19
        /*00ca*/ 	.short	0x001c


	//----- nvinfo : EIATTR_PARAM_CBANK
	.align		4
        /*00cc*/ 	.byte	0x04, 0x0a
        /*00ce*/ 	.short	(.L_32 - .L_31)
	.align		4
.L_31:
        /*00d0*/ 	.word	index@(.nv.constant0._Z6L2NormPKfPfS1_i)
        /*00d4*/ 	.short	0x0380
        /*00d6*/ 	.short	0x001c


	//----- nvinfo : EIATTR_SW_WAR
	.align		4
.L_32:
        /*00d8*/ 	.byte	0x04, 0x36
        /*00da*/ 	.short	(.L_34 - .L_33)
.L_33:
        /*00dc*/ 	.word	0x00000008
.L_34:


//--------------------- .nv.info._Z6warmupv       --------------------------
	.section	.nv.info._Z6warmupv,"",@"SHT_CUDA_INFO"
	.sectionflags	@""
	.align	4


	//----- nvinfo : EIATTR_CUDA_API_VERSION
	.align		4
        /*0000*/ 	.byte	0x04, 0x37
        /*0002*/ 	.short	(.L_36 - .L_35)
.L_35:
        /*0004*/ 	.word	0x00000082


	//----- nvinfo : EIATTR_SPARSE_MMA_MASK
	.align		4
.L_36:
        /*0008*/ 	.byte	0x03, 0x50
        /*000a*/ 	.short	0x0000


	//----- nvinfo : EIATTR_MAXREG_COUNT
	.align		4
        /*000c*/ 	.byte	0x03, 0x1b
        /*000e*/ 	.short	0x00ff


	//----- nvinfo : EIATTR_EXTERNS
	.align		4
        /*0010*/ 	.byte	0x04, 0x0f
        /*0012*/ 	.short	(.L_38 - .L_37)


	//   ....[0]....
	.align		4
.L_37:
        /*0014*/ 	.word	index@(vprintf)


	//----- nvinfo : EIATTR_MERCURY_ISA_VERSION
	.align		4
.L_38:
        /*0018*/ 	.byte	0x03, 0x5f
        /*001a*/ 	.short	0x0101


	//----- nvinfo : EIATTR_VRC_CTA_INIT_COUNT
	.align		4
        /*001c*/ 	.byte	0x02, 0x4a
	.zero		1
	.zero		1


	//----- nvinfo : EIATTR_SYSCALL_OFFSETS
	.align		4
        /*0020*/ 	.byte	0x04, 0x46
        /*0022*/ 	.short	(.L_40 - .L_39)


	//   ....[0]....
.L_39:
        /*0024*/ 	.word	0x000000f0


	//----- nvinfo : EIATTR_EXIT_INSTR_OFFSETS
	.align		4
.L_40:
        /*0028*/ 	.byte	0x04, 0x1c
        /*002a*/ 	.short	(.L_42 - .L_41)


	//   ....[0]....
.L_41:
        /*002c*/ 	.word	0x00000070


	//   ....[1]....
        /*0030*/ 	.word	0x00000100


	//----- nvinfo : EIATTR_CRS_STACK_SIZE
	.align		4
.L_42:
        /*0034*/ 	.byte	0x04, 0x1e
        /*0036*/ 	.short	(.L_44 - .L_43)
.L_43:
        /*0038*/ 	.word	0x00000000


	//----- nvinfo : EIATTR_SW_WAR
	.align		4
.L_44:
        /*003c*/ 	.byte	0x04, 0x36
        /*003e*/ 	.short	(.L_46 - .L_45)
.L_45:
        /*0040*/ 	.word	0x00000008
.L_46:


//--------------------- .nv.callgraph             --------------------------
	.section	.nv.callgraph,"",@"SHT_CUDA_CALLGRAPH"
	.align	4
	.sectionentsize	8
	.align		4
        /*0000*/ 	.word	0x00000000
	.align		4
        /*0004*/ 	.word	0xffffffff
	.align		4
        /*0008*/ 	.word	index@(_Z6warmupv)
	.align		4
        /*000c*/ 	.word	index@(vprintf)
	.align		4
        /*0010*/ 	.word	0x00000000
	.align		4
        /*0014*/ 	.word	0xfffffffe
	.align		4
        /*0018*/ 	.word	0x00000000
	.align		4
        /*001c*/ 	.word	0xfffffffd
	.align		4
        /*0020*/ 	.word	0x00000000
	.align		4
        /*0024*/ 	.word	0xfffffffc


//--------------------- .nv.constant4             --------------------------
	.section	.nv.constant4,"a",@progbits
	.align	8
	.align		8
.nv.constant4:
        /*0000*/ 	.dword	$str
	.align		8
        /*0008*/ 	.dword	vprintf


//--------------------- .text._Z6L2NormPKfPfS1_i  --------------------------
	.section	.text._Z6L2NormPKfPfS1_i,"ax",@progbits
	.align	128
        .global         _Z6L2NormPKfPfS1_i
        .type           _Z6L2NormPKfPfS1_i,@function
        .size           _Z6L2NormPKfPfS1_i,(.L_x_17 - _Z6L2NormPKfPfS1_i)
        .other          _Z6L2NormPKfPfS1_i,@"STO_CUDA_ENTRY STV_DEFAULT"
_Z6L2NormPKfPfS1_i:
.text._Z6L2NormPKfPfS1_i:
[----:B------:R-:W-:Y:S01]  /*0000*/  LDC R1, c[0x0][0x37c] ;  /* 0x0000df00ff017b82 */ /* 0x000fe20000000800 */
[----:B------:R-:W0:Y:S07]  /*0010*/  S2R R24, SR_TID.X ;  /* 0x0000000000187919 */ /* 0x000e2e0000002100 */
[----:B------:R-:W1:Y:S01]  /*0020*/  LDC R22, c[0x0][0x398] ;  /* 0x0000e600ff167b82 */ /* 0x000e620000000800 */
[----:B------:R-:W2:Y:S01]  /*0030*/  LDCU.64 UR4, c[0x0][0x358] ;  /* 0x00006b00ff0477ac */ /* 0x000ea20008000a00 */
[----:B------:R-:W-:Y:S01]  /*0040*/  BSSY.RECONVERGENT B0, `(.L_x_0) ;  /* 0x000005e000007945 */ /* 0x000fe20003800200 */
[----:B------:R-:W-:-:S05]  /*0050*/  HFMA2 R2, -RZ, RZ, 0, 0 ;  /* 0x00000000ff027431 */ /* 0x000fca00000001ff */
[----:B------:R-:W0:Y:S08]  /*0060*/  S2UR UR6, SR_CTAID.X ;  /* 0x00000000000679c3 */ /* 0x000e300000002500 */
[----:B------:R-:W0:Y:S01]  /*0070*/  LDC R21, c[0x0][0x360] ;  /* 0x0000d800ff157b82 */ /* 0x000e220000000800 */
[----:B------:R-:W3:Y:S01]  /*0080*/  LDCU UR7, c[0x0][0x370] ;  /* 0x00006e00ff0777ac */ /* 0x000ee20008000800 */
[----:B-1----:R-:W-:-:S04]  /*0090*/  SHF.R.S32.HI R3, RZ, 0x1f, R22 ;  /* 0x0000001fff037819 */ /* 0x002fc80000011416 */
[----:B------:R-:W-:-:S04]  /*00a0*/  LEA.HI R3, R3, R22, RZ, 0x2 ;  /* 0x0000001603037211 */ /* 0x000fc800078f10ff */
[----:B------:R-:W-:Y:S01]  /*00b0*/  SHF.R.S32.HI R3, RZ, 0x2, R3 ;  /* 0x00000002ff037819 */ /* 0x000fe20000011403 */
[C---:B0-----:R-:W-:Y:S02]  /*00c0*/  IMAD R20, R21.reuse, UR6, R24 ;  /* 0x0000000615147c24 */ /* 0x041fe4000f8e0218 */
[----:B---3--:R-:W-:-:S03]  /*00d0*/  IMAD R0, R21, UR7, RZ ;  /* 0x0000000715007c24 */ /* 0x008fc6000f8e02ff */
[----:B------:R-:W-:-:S13]  /*00e0*/  ISETP.GE.AND P0, PT, R20, R3, PT ;  /* 0x000000031400720c */ /* 0x000fda0003f06270 */
[----:B--2---:R-:W-:Y:S05]  /*00f0*/  @P0 BRA `(.L_x_1) ;  /* 0x0000000400480947 */ /* 0x004fea0003800000 */
[----:B------:R-:W0:Y:S01]  /*0100*/  I2F.U32.RP R8, R0 ;  /* 0x0000000000087306 */ /* 0x000e220000209000 */
[----:B------:R-:W-:Y:S01]  /*0110*/  IMAD.IADD R2, R20, 0x1, R0 ;  /* 0x0000000114027824 */ /* 0x000fe200078e0200 */
[----:B------:R-:W-:Y:S01]  /*0120*/  IADD3 R9, PT, PT, RZ, -R0, RZ ;  /* 0x80000000ff097210 */ /* 0x000fe20007ffe0ff */
[----:B------:R-:W1:Y:S01]  /*0130*/  LDC.64 R26, c[0x0][0x380] ;  /* 0x0000e000ff1a7b82 */ /* 0x000e620000000a00 */
[----:B------:R-:W-:Y:S01]  /*0140*/  ISETP.NE.U32.AND P2, PT, R0, RZ, PT ;  /* 0x000000ff0000720c */ /* 0x000fe20003f45070 */
[----:B------:R-:W-:Y:S01]  /*0150*/  BSSY.RECONVERGENT B1, `(.L_x_2) ;  /* 0x000002c000017945 */ /* 0x000fe20003800200 */
[----:B------:R-:W-:Y:S02]  /*0160*/  ISETP.GE.AND P0, PT, R2, R3, PT ;  /* 0x000000030200720c */ /* 0x000fe40003f06270 */
[----:B------:R-:W-:Y:S02]  /*0170*/  VIMNMX R7, PT, PT, R3, R2, !PT ;  /* 0x0000000203077248 */ /* 0x000fe40007fe0100 */
[----:B------:R-:W-:-:S02]  /*0180*/  SEL R6, RZ, 0x1, P0 ;  /* 0x00000001ff067807 */ /* 0x000fc40000000000 */
[----:B------:R-:W-:Y:S02]  /*0190*/  MOV R23, R20 ;  /* 0x0000001400177202 */ /* 0x000fe40000000f00 */
[----:B------:R-:W-:Y:S01]  /*01a0*/  IADD3 R7, PT, PT, R7, -R2, -R6 ;  /* 0x8000000207077210 */ /* 0x000fe20007ffe806 */
[----:B0-----:R-:W0:Y:S02]  /*01b0*/  MUFU.RCP R8, R8 ;  /* 0x0000000800087308 */ /* 0x001e240000001000 */
[----:B0-----:R-:W-:-:S06]  /*01c0*/  IADD3 R4, PT, PT, R8, 0xffffffe, RZ ;  /* 0x0ffffffe08047810 */ /* 0x001fcc0007ffe0ff */
[----:B------:R0:W2:Y:S02]  /*01d0*/  F2I.FTZ.U32.TRUNC.NTZ R5, R4 ;  /* 0x0000000400057305 */ /* 0x0000a4000021f000 */
[----:B0-----:R-:W-:Y:S01]  /*01e0*/  MOV R4, RZ ;  /* 0x000000ff00047202 */ /* 0x001fe20000000f00 */
[----:B--2---:R-:W-:-:S04]  /*01f0*/  IMAD R9, R9, R5, RZ ;  /* 0x0000000509097224 */ /* 0x004fc800078e02ff */
[----:B------:R-:W-:-:S06]  /*0200*/  IMAD.HI.U32 R8, R5, R9, R4 ;  /* 0x0000000905087227 */ /* 0x000fcc00078e0004 */
[----:B------:R-:W-:-:S05]  /*0210*/  IMAD.HI.U32 R5, R8, R7, RZ ;  /* 0x0000000708057227 */ /* 0x000fca00078e00ff */
[----:B------:R-:W-:-:S05]  /*0220*/  IADD3 R2, PT, PT, -R5, RZ, RZ ;  /* 0x000000ff05027210 */ /* 0x000fca0007ffe1ff */
[----:B------:R-:W-:-:S05]  /*0230*/  IMAD R7, R0, R2, R7 ;  /* 0x0000000200077224 */ /* 0x000fca00078e0207 */
[----:B------:R-:W-:-:S13]  /*0240*/  ISETP.GE.U32.AND P0, PT, R7, R0, PT ;  /* 0x000000000700720c */ /* 0x000fda0003f06070 */
[----:B------:R-:W-:Y:S01]  /*0250*/  @P0 IMAD.IADD R7, R7, 0x1, -R0 ;  /* 0x0000000107070824 */ /* 0x000fe200078e0a00 */
[----:B------:R-:W-:-:S04]  /*0260*/  @P0 IADD3 R5, PT, PT, R5, 0x1, RZ ;  /* 0x0000000105050810 */ /* 0x000fc80007ffe0ff */
[----:B------:R-:W-:-:S13]  /*0270*/  ISETP.GE.U32.AND P1, PT, R7, R0, PT ;  /* 0x000000000700720c */ /* 0x000fda0003f26070 */
[----:B------:R-:W-:Y:S02]  /*0280*/  @P1 IADD3 R5, PT, PT, R5, 0x1, RZ ;  /* 0x0000000105051810 */ /* 0x000fe40007ffe0ff */
[----:B------:R-:W-:-:S05]  /*0290*/  @!P2 LOP3.LUT R5, RZ, R0, RZ, 0x33, !PT ;  /* 0x00000000ff05a212 */ /* 0x000fca00078e33ff */
[----:B------:R-:W-:-:S05]  /*02a0*/  IMAD.IADD R5, R6, 0x1, R5 ;  /* 0x0000000106057824 */ /* 0x000fca00078e0205 */
[C---:B------:R-:W-:Y:S02]  /*02b0*/  LOP3.LUT R2, R5.reuse, 0x3, RZ, 0xc0, !PT ;  /* 0x0000000305027812 */ /* 0x040fe400078ec0ff */
[----:B------:R-:W-:Y:S02]  /*02c0*/  ISETP.GE.U32.AND P1, PT, R5, 0x3, PT ;  /* 0x000000030500780c */ /* 0x000fe40003f26070 */
[----:B------:R-:W-:Y:S02]  /*02d0*/  ISETP.NE.AND P0, PT, R2, 0x3, PT ;  /* 0x000000030200780c */ /* 0x000fe40003f05270 */
[----:B------:R-:W-:-:S11]  /*02e0*/  MOV R2, RZ ;  /* 0x000000ff00027202 */ /* 0x000fd60000000f00 */
[----:B-1----:R-:W-:Y:S05]  /*02f0*/  @!P0 BRA `(.L_x_3) ;  /* 0x0000000000448947 */ /* 0x002fea0003800000 */
[----:B------:R-:W0:Y:S01]  /*0300*/  LDC.64 R8, c[0x0][0x380] ;  /* 0x0000e000ff087b82 */ /* 0x000e220000000a00 */
[----:B------:R-:W-:Y:S01]  /*0310*/  VIADD R5, R5, 0x1 ;  /* 0x0000000105057836 */ /* 0x000fe20000000000 */
[----:B------:R-:W-:Y:S02]  /*0320*/  MOV R2, RZ ;  /* 0x000000ff00027202 */ /* 0x000fe40000000f00 */
[----:B------:R-:W-:Y:S02]  /*0330*/  MOV R23, R20 ;  /* 0x0000001400177202 */ /* 0x000fe40000000f00 */
[----:B------:R-:W-:-:S04]  /*0340*/  LOP3.LUT R5, R5, 0x3, RZ, 0xc0, !PT ;  /* 0x0000000305057812 */ /* 0x000fc800078ec0ff */
[----:B------:R-:W-:-:S07]  /*0350*/  IADD3 R10, PT, PT, -R5, RZ, RZ ;  /* 0x000000ff050a7210 */ /* 0x000fce0007ffe1ff */
.L_x_4:
[----:B0-----:R-:W-:-:S06]  /*0360*/  IMAD.WIDE R4, R23, 0x10, R8 ;  /* 0x0000001017047825 */ /* 0x001fcc00078e0208 */
[----:B------:R-:W2:Y:S01]  /*0370*/  LDG.E.128.CONSTANT R4, desc[UR4][R4.64] ;  /* 0x0000000404047981 */ /* 0x000ea2000c1e9d00 */
[----:B------:R-:W-:Y:S01]  /*0380*/  VIADD R10, R10, 0x1 ;  /* 0x000000010a0a7836 */ /* 0x000fe20000000000 */
[----:B------:R-:W-:-:S04]  /*0390*/  IADD3 R23, PT, PT, R0, R23, RZ ;  /* 0x0000001700177210 */ /* 0x000fc80007ffe0ff */
[----:B------:R-:W-:Y:S01]  /*03a0*/  ISETP.NE.AND P0, PT, R10, RZ, PT ;  /* 0x000000ff0a00720c */ /* 0x000fe20003f05270 */
[----:B--2---:R-:W-:-:S04]  /*03b0*/  FMUL R11, R5, R5 ;  /* 0x00000005050b7220 */ /* 0x004fc80000400000 */
[----:B------:R-:W-:-:S04]  /*03c0*/  FFMA R11, R4, R4, R11 ;  /* 0x00000004040b7223 */ /* 0x000fc8000000000b */
[----:B------:R-:W-:-:S04]  /*03d0*/  FFMA R6, R6, R6, R11 ;  /* 0x0000000606067223 */ /* 0x000fc8000000000b */
[----:B------:R-:W-:-:S04]  /*03e0*/  FFMA R7, R7, R7, R6 ;  /* 0x0000000707077223 */ /* 0x000fc80000000006 */
[----:B------:R-:W-:Y:S01]  /*03f0*/  FADD R2, R7, R2 ;  /* 0x0000000207027221 */ /* 0x000fe20000000000 */
[----:B------:R-:W-:Y:S06]  /*0400*/  @P0 BRA `(.L_x_4) ;  /* 0xfffffffc00d40947 */ /* 0x000fec000383ffff */
.L_x_3:
[----:B------:R-:W-:Y:S05]  /*0410*/  BSYNC.RECONVERGENT B1 ;  /* 0x0000000000017941 */ /* 0x000fea0003800200 */
.L_x_2:
[----:B------:R-:W-:Y:S05]  /*0420*/  @!P1 BRA `(.L_x_1) ;  /* 0x00000000007c9947 */ /* 0x000fea0003800000 */
.L_x_5:
[----:B------:R-:W-:-:S05]  /*0430*/  IMAD.WIDE R28, R23, 0x10, R26 ;  /* 0x00000010171c7825 */ /* 0x000fca00078e021a */
[----:B------:R-:W2:Y:S01]  /*0440*/  LDG.E.128.CONSTANT R4, desc[UR4][R28.64] ;  /* 0x000000041c047981 */ /* 0x000ea2000c1e9d00 */
[----:B------:R-:W-:-:S04]  /*0450*/  IMAD.WIDE R8, R0, 0x10, R28 ;  /* 0x0000001000087825 */ /* 0x000fc800078e021c */
[C---:B------:R-:W-:Y:S02]  /*0460*/  IMAD.WIDE R12, R0.reuse, 0x10, R8 ;  /* 0x00000010000c7825 */ /* 0x040fe400078e0208 */
[----:B------:R-:W3:Y:S02]  /*0470*/  LDG.E.128.CONSTANT R8, desc[UR4][R8.64] ;  /* 0x0000000408087981 */ /* 0x000ee4000c1e9d00 */
[C---:B------:R-:W-:Y:S02]  /*0480*/  IMAD.WIDE R16, R0.reuse, 0x10, R12 ;  /* 0x0000001000107825 */ /* 0x040fe400078e020c */
[----:B------:R-:W4:Y:S04]  /*0490*/  LDG.E.128.CONSTANT R12, desc[UR4][R12.64] ;  /* 0x000000040c0c7981 */ /* 0x000f28000c1e9d00 */
[----:B------:R-:W5:Y:S01]  /*04a0*/  LDG.E.128.CONSTANT R16, desc[UR4][R16.64] ;  /* 0x0000000410107981 */ /* 0x000f62000c1e9d00 */
[----:B------:R-:W-:-:S04]  /*04b0*/  LEA R23, R0, R23, 0x2 ;  /* 0x0000001700177211 */ /* 0x000fc800078e10ff */
[----:B------:R-:W-:Y:S01]  /*04c0*/  ISETP.GE.AND P0, PT, R23, R3, PT ;  /* 0x000000031700720c */ /* 0x000fe20003f06270 */
[----:B--2---:R-:W-:-:S04]  /*04d0*/  FMUL R5, R5, R5 ;  /* 0x0000000505057220 */ /* 0x004fc80000400000 */
[----:B------:R-:W-:-:S04]  /*04e0*/  FFMA R5, R4, R4, R5 ;  /* 0x0000000404057223 */ /* 0x000fc80000000005 */
[----:B------:R-:W-:Y:S01]  /*04f0*/  FFMA R6, R6, R6, R5 ;  /* 0x0000000606067223 */ /* 0x000fe20000000005 */
[----:B---3--:R-:W-:-:S03]  /*0500*/  FMUL R5, R9, R9 ;  /* 0x0000000909057220 */ /* 0x008fc60000400000 */
[----:B------:R-:W-:Y:S01]  /*0510*/  FFMA R25, R7, R7, R6 ;  /* 0x0000000707197223 */ /* 0x000fe20000000006 */
[----:B------:R-:W-:Y:S01]  /*0520*/  FFMA R5, R8, R8, R5 ;  /* 0x0000000808057223 */ /* 0x000fe20000000005 */
[----:B----4-:R-:W-:Y:S02]  /*0530*/  FMUL R7, R13, R13 ;  /* 0x0000000d0d077220 */ /* 0x010fe40000400000 */
[----:B------:R-:W-:Y:S01]  /*0540*/  FADD R25, R25, R2 ;  /* 0x0000000219197221 */ /* 0x000fe20000000000 */
[----:B------:R-:W-:Y:S01]  /*0550*/  FFMA R10, R10, R10, R5 ;  /* 0x0000000a0a0a7223 */ /* 0x000fe20000000005 */
[----:B------:R-:W-:Y:S01]  /*0560*/  FFMA R7, R12, R12, R7 ;  /* 0x0000000c0c077223 */ /* 0x000fe20000000007 */
[----:B-----5:R-:W-:Y:S02]  /*0570*/  FMUL R17, R17, R17 ;  /* 0x0000001111117220 */ /* 0x020fe40000400000 */
[----:B------:R-:W-:Y:S01]  /*0580*/  FFMA R10, R11, R11, R10 ;  /* 0x0000000b0b0a7223 */ /* 0x000fe2000000000a */
[----:B------:R-:W-:Y:S01]  /*0590*/  FFMA R14, R14, R14, R7 ;  /* 0x0000000e0e0e7223 */ /* 0x000fe20000000007 */
[----:B------:R-:W-:-:S02]  /*05a0*/  FFMA R17, R16, R16, R17 ;  /* 0x0000001010117223 */ /* 0x000fc40000000011 */
[----:B------:R-:W-:Y:S01]  /*05b0*/  FADD R10, R25, R10 ;  /* 0x0000000a190a7221 */ /* 0x000fe20000000000 */
[----:B------:R-:W-:Y:S01]  /*05c0*/  FFMA R15, R15, R15, R14 ;  /* 0x0000000f0f0f7223 */ /* 0x000fe2000000000e */
[----:B------:R-:W-:-:S03]  /*05d0*/  FFMA R18, R18, R18, R17 ;  /* 0x0000001212127223 */ /* 0x000fc60000000011 */
[----:B------:R-:W-:Y:S01]  /*05e0*/  FADD R10, R10, R15 ;  /* 0x0000000f0a0a7221 */ /* 0x000fe20000000000 */
[----:B------:R-:W-:-:S04]  /*05f0*/  FFMA R19, R19, R19, R18 ;  /* 0x0000001313137223 */ /* 0x000fc80000000012 */
[----:B------:R-:W-:Y:S01]  /*0600*/  FADD R2, R10, R19 ;  /* 0x000000130a027221 */ /* 0x000fe20000000000 */
[----:B------:R-:W-:Y:S06]  /*0610*/  @!P0 BRA `(.L_x_5) ;  /* 0xfffffffc00848947 */ /* 0x000fec000383ffff */
.L_x_1:
[----:B------:R-:W-:Y:S05]  /*0620*/  BSYNC.RECONVERGENT B0 ;  /* 0x0000000000007941 */ /* 0x000fea0003800200 */
.L_x_0:
[----:B------:R-:W-:Y:S01]  /*0630*/  LEA R3, R3, R20, 0x2 ;  /* 0x0000001403037211 */ /* 0x000fe200078e10ff */
[----:B------:R-:W-:Y:S03]  /*0640*/  BSSY.RECONVERGENT B0, `(.L_x_6) ;  /* 0x000003d000007945 */ /* 0x000fe60003800200 */
[----:B------:R-:W-:-:S13]  /*0650*/  ISETP.GE.AND P0, PT, R3, R22, PT ;  /* 0x000000160300720c */ /* 0x000fda0003f06270 */
[----:B------:R-:W-:Y:S05]  /*0660*/  @P0 BRA `(.L_x_7) ;  /* 0x0000000000e80947 */ /* 0x000fea0003800000 */
[----:B------:R-:W0:Y:S01]  /*0670*/  I2F.U32.RP R9, R0 ;  /* 0x0000000000097306 */ /* 0x000e220000209000 */
[C---:B------:R-:W-:Y:S01]  /*0680*/  IADD3 R7, PT, PT, R0.reuse, R3, RZ ;  /* 0x0000000300077210 */ /* 0x040fe20007ffe0ff */
[----:B------:R-:W-:Y:S01]  /*0690*/  BSSY.RECONVERGENT B1, `(.L_x_8) ;  /* 0x0000026000017945 */ /* 0x000fe20003800200 */
[----:B------:R-:W-:Y:S02]  /*06a0*/  IADD3 R11, PT, PT, RZ, -R0, RZ ;  /* 0x80000000ff0b7210 */ /* 0x000fe40007ffe0ff */
[CC--:B------:R-:W-:Y:S02]  /*06b0*/  ISETP.GE.AND P0, PT, R7.reuse, R22.reuse, PT ;  /* 0x000000160700720c */ /* 0x0c0fe40003f06270 */
[----:B------:R-:W-:Y:S02]  /*06c0*/  VIMNMX R6, PT, PT, R7, R22, !PT ;  /* 0x0000001607067248 */ /* 0x000fe40007fe0100 */
[----:B------:R-:W-:Y:S02]  /*06d0*/  SEL R8, RZ, 0x1, P0 ;  /* 0x00000001ff087807 */ /* 0x000fe40000000000 */
[----:B------:R-:W-:-:S02]  /*06e0*/  ISETP.NE.U32.AND P2, PT, R0, RZ, PT ;  /* 0x000000ff0000720c */ /* 0x000fc40003f45070 */
[----:B------:R-:W-:Y:S01]  /*06f0*/  IADD3 R7, PT, PT, R6, -R7, -R8 ;  /* 0x8000000706077210 */ /* 0x000fe20007ffe808 */
[----:B0-----:R-:W0:Y:S02]  /*0700*/  MUFU.RCP R9, R9 ;  /* 0x0000000900097308 */ /* 0x001e240000001000 */
[----:B0-----:R-:W-:-:S06]  /*0710*/  VIADD R4, R9, 0xffffffe ;  /* 0x0ffffffe09047836 */ /* 0x001fcc0000000000 */
[----:B------:R0:W1:Y:S02]  /*0720*/  F2I.FTZ.U32.TRUNC.NTZ R5, R4 ;  /* 0x0000000400057305 */ /* 0x000064000021f000 */
[----:B0-----:R-:W-:Y:S02]  /*0730*/  HFMA2 R4, -RZ, RZ, 0, 0 ;  /* 0x00000000ff047431 */ /* 0x001fe400000001ff */
[----:B-1----:R-:W-:-:S04]  /*0740*/  IMAD R11, R11, R5, RZ ;  /* 0x000000050b0b7224 */ /* 0x002fc800078e02ff */
[----:B------:R-:W-:-:S06]  /*0750*/  IMAD.HI.U32 R10, R5, R11, R4 ;  /* 0x0000000b050a7227 */ /* 0x000fcc00078e0004 */
[----:B------:R-:W-:-:S04]  /*0760*/  IMAD.HI.U32 R5, R10, R7, RZ ;  /* 0x000000070a057227 */ /* 0x000fc800078e00ff */
[----:B------:R-:W-:-:S04]  /*0770*/  IMAD.MOV R4, RZ, RZ, -R5 ;  /* 0x000000ffff047224 */ /* 0x000fc800078e0a05 */
[----:B------:R-:W-:-:S05]  /*0780*/  IMAD R7, R0, R4, R7 ;  /* 0x0000000400077224 */ /* 0x000fca00078e0207 */
[----:B------:R-:W-:-:S13]  /*0790*/  ISETP.GE.U32.AND P0, PT, R7, R0, PT ;  /* 0x000000000700720c */ /* 0x000fda0003f06070 */
[----:B------:R-:W-:Y:S02]  /*07a0*/  @P0 IADD3 R7, PT, PT, -R0, R7, RZ ;  /* 0x0000000700070210 */ /* 0x000fe40007ffe1ff */
[----:B------:R-:W-:Y:S02]  /*07b0*/  @P0 IADD3 R5, PT, PT, R5, 0x1, RZ ;  /* 0x0000000105050810 */ /* 0x000fe40007ffe0ff */
[----:B------:R-:W-:-:S13]  /*07c0*/  ISETP.GE.U32.AND P1, PT, R7, R0, PT ;  /* 0x000000000700720c */ /* 0x000fda0003f26070 */
[----:B------:R-:W-:Y:S02]  /*07d0*/  @P1 IADD3 R5, PT, PT, R5, 0x1, RZ ;  /* 0x0000000105051810 */ /* 0x000fe40007ffe0ff */
[----:B------:R-:W-:-:S05]  /*07e0*/  @!P2 LOP3.LUT R5, RZ, R0, RZ, 0x33, !PT ;  /* 0x00000000ff05a212 */ /* 0x000fca00078e33ff */
[----:B------:R-:W-:-:S05]  /*07f0*/  IMAD.IADD R4, R8, 0x1, R5 ;  /* 0x0000000108047824 */ /* 0x000fca00078e0205 */
[C---:B------:R-:W-:Y:S02]  /*0800*/  LOP3.LUT R5, R4.reuse, 0x3, RZ, 0xc0, !PT ;  /* 0x0000000304057812 */ /* 0x040fe400078ec0ff */
[----:B------:R-:W-:Y:S02]  /*0810*/  ISETP.GE.U32.AND P1, PT, R4, 0x3, PT ;  /* 0x000000030400780c */ /* 0x000fe40003f26070 */
[----:B------:R-:W-:-:S13]  /*0820*/  ISETP.NE.AND P0, PT, R5, 0x3, PT ;  /* 0x000000030500780c */ /* 0x000fda0003f05270 */
[----:B------:R-:W-:Y:S05]  /*0830*/  @!P0 BRA `(.L_x_9) ;  /* 0x00000000002c8947 */ /* 0x000fea0003800000 */
[----:B------:R-:W0:Y:S01]  /*0840*/  LDC.64 R6, c[0x0][0x380] ;  /* 0x0000e000ff067b82 */ /* 0x000e220000000a00 */
[----:B------:R-:W-:-:S04]  /*0850*/  IADD3 R4, PT, PT, R4, 0x1, RZ ;  /* 0x0000000104047810 */ /* 0x000fc80007ffe0ff */
[----:B------:R-:W-:-:S04]  /*0860*/  LOP3.LUT R4, R4, 0x3, RZ, 0xc0, !PT ;  /* 0x0000000304047812 */ /* 0x000fc800078ec0ff */
[----:B------:R-:W-:-:S07]  /*0870*/  IADD3 R8, PT, PT, -R4, RZ, RZ ;  /* 0x000000ff04087210 */ /* 0x000fce0007ffe1ff */
.L_x_10:
[----:B0-----:R-:W-:-:S06]  /*0880*/  IMAD.WIDE R4, R3, 0x4, R6 ;  /* 0x0000000403047825 */ /* 0x001fcc00078e0206 */
[----:B------:R-:W2:Y:S01]  /*0890*/  LDG.E.CONSTANT R5, desc[UR4][R4.64] ;  /* 0x0000000404057981 */ /* 0x000ea2000c1e9900 */
[----:B------:R-:W-:Y:S01]  /*08a0*/  IADD3 R8, PT, PT, R8, 0x1, RZ ;  /* 0x0000000108087810 */ /* 0x000fe20007ffe0ff */
[----:B------:R-:W-:-:S03]  /*08b0*/  IMAD.IADD R3, R0, 0x1, R3 ;  /* 0x0000000100037824 */ /* 0x000fc600078e0203 */
[----:B------:R-:W-:Y:S01]  /*08c0*/  ISETP.NE.AND P0, PT, R8, RZ, PT ;  /* 0x000000ff0800720c */ /* 0x000fe20003f05270 */
[----:B--2---:R-:W-:-:S12]  /*08d0*/  FFMA R2, R5, R5, R2 ;  /* 0x0000000505027223 */ /* 0x004fd80000000002 */
[----:B------:R-:W-:Y:S05]  /*08e0*/  @P0 BRA `(.L_x_10) ;  /* 0xfffffffc00e40947 */ /* 0x000fea000383ffff */
.L_x_9:
[----:B------:R-:W-:Y:S05]  /*08f0*/  BSYNC.RECONVERGENT B1 ;  /* 0x0000000000017941 */ /* 0x000fea0003800200 */
.L_x_8:
[----:B------:R-:W-:Y:S05]  /*0900*/  @!P1 BRA `(.L_x_7) ;  /* 0x0000000000409947 */ /* 0x000fea0003800000 */
.L_x_11:
[----:B------:R-:W0:Y:S02]  /*0910*/  LDC.64 R4, c[0x0][0x380] ;  /* 0x0000e000ff047b82 */ /* 0x000e240000000a00 */
[----:B0-----:R-:W-:-:S04]  /*0920*/  IMAD.WIDE R10, R3, 0x4, R4 ;  /* 0x00000004030a7825 */ /* 0x001fc800078e0204 */
[C---:B------:R-:W-:Y:S02]  /*0930*/  IMAD.WIDE R4, R0.reuse, 0x4, R10 ;  /* 0x0000000400047825 */ /* 0x040fe400078e020a */
[----:B------:R-:W2:Y:S02]  /*0940*/  LDG.E.CONSTANT R11, desc[UR4][R10.64] ;  /* 0x000000040a0b7981 */ /* 0x000ea4000c1e9900 */
[C---:B------:R-:W-:Y:S02]  /*0950*/  IMAD.WIDE R6, R0.reuse, 0x4, R4 ;  /* 0x0000000400067825 */ /* 0x040fe400078e0204 */
[----:B------:R-:W3:Y:S02]  /*0960*/  LDG.E.CONSTANT R4, desc[UR4][R4.64] ;  /* 0x0000000404047981 */ /* 0x000ee4000c1e9900 */
[C---:B------:R-:W-:Y:S02]  /*0970*/  IMAD.WIDE R8, R0.reuse, 0x4, R6 ;  /* 0x0000000400087825 */ /* 0x040fe400078e0206 */
[----:B------:R-:W4:Y:S04]  /*0980*/  LDG.E.CONSTANT R7, desc[UR4][R6.64] ;  /* 0x0000000406077981 */ /* 0x000f28000c1e9900 */
[----:B------:R-:W5:Y:S01]  /*0990*/  LDG.E.CONSTANT R9, desc[UR4][R8.64] ;  /* 0x0000000408097981 */ /* 0x000f62000c1e9900 */
[----:B------:R-:W-:-:S04]  /*09a0*/  LEA R3, R0, R3, 0x2 ;  /* 0x0000000300037211 */ /* 0x000fc800078e10ff */
[----:B------:R-:W-:Y:S01]  /*09b0*/  ISETP.GE.AND P0, PT, R3, R22, PT ;  /* 0x000000160300720c */ /* 0x000fe20003f06270 */
[----:B--2---:R-:W-:-:S04]  /*09c0*/  FFMA R13, R11, R11, R2 ;  /* 0x0000000b0b0d7223 */ /* 0x004fc80000000002 */
[----:B---3--:R-:W-:-:S04]  /*09d0*/  FFMA R2, R4, R4, R13 ;  /* 0x0000000404027223 */ /* 0x008fc8000000000d */
[----:B----4-:R-:W-:-:S04]  /*09e0*/  FFMA R2, R7, R7, R2 ;  /* 0x0000000707027223 */ /* 0x010fc80000000002 */
[----:B-----5:R-:W-:Y:S01]  /*09f0*/  FFMA R2, R9, R9, R2 ;  /* 0x0000000909027223 */ /* 0x020fe20000000002 */
[----:B------:R-:W-:Y:S06]  /*0a00*/  @!P0 BRA `(.L_x_11) ;  /* 0xfffffffc00c08947 */ /* 0x000fec000383ffff */
.L_x_7:
[----:B------:R-:W-:Y:S05]  /*0a10*/  BSYNC.RECONVERGENT B0 ;  /* 0x0000000000007941 */ /* 0x000fea0003800200 */
.L_x_6:
[----:B------:R-:W0:Y:S01]  /*0a20*/  SHFL.DOWN PT, R3, R2, 0x10, 0x1f ;  /* 0x0a001f0002037f89 */ /* 0x000e2200000e0000 */
[C---:B------:R-:W-:Y:S02]  /*0a30*/  LOP3.LUT P0, R6, R24.reuse, 0x1f, RZ, 0xc0, !PT ;  /* 0x0000001f18067812 */ /* 0x040fe4000780c0ff */
[----:B------:R-:W-:-:S11]  /*0a40*/  ISETP.GT.U32.AND P1, PT, R24, 0x1f, PT ;  /* 0x0000001f1800780c */ /* 0x000fd60003f24070 */
[----:B------:R-:W1:Y:S01]  /*0a50*/  @!P0 S2R R9, SR_CgaCtaId ;  /* 0x0000000000098919 */ /* 0x000e620000008800 */
[----:B0-----:R-:W-:Y:S01]  /*0a60*/  FADD R3, R3, R2 ;  /* 0x0000000203037221 */ /* 0x001fe20000000000 */
[----:B------:R-:W-:-:S04]  /*0a70*/  @!P0 MOV R2, 0x400 ;  /* 0x0000040000028802 */ /* 0x000fc80000000f00 */
[----:B------:R-:W0:Y:S01]  /*0a80*/  SHFL.DOWN PT, R0, R3, 0x8, 0x1f ;  /* 0x09001f0003007f89 */ /* 0x000e2200000e0000 */
[----:B-1----:R-:W-:-:S04]  /*0a90*/  @!P0 LEA R9, R9, R2, 0x18 ;  /* 0x0000000209098211 */ /* 0x002fc800078ec0ff */
[----:B------:R-:W-:Y:S01]  /*0aa0*/  @!P0 LEA.HI R9, R24, R9, RZ, 0x1d ;  /* 0x0000000918098211 */ /* 0x000fe200078fe8ff */
[----:B0-----:R-:W-:-:S05]  /*0ab0*/  FADD R0, R3, R0 ;  /* 0x0000000003007221 */ /* 0x001fca0000000000 */
[----:B------:R-:W0:Y:S02]  /*0ac0*/  SHFL.DOWN PT, R5, R0, 0x4, 0x1f ;  /* 0x08801f0000057f89 */ /* 0x000e2400000e0000 */
[----:B0-----:R-:W-:-:S05]  /*0ad0*/  FADD R5, R0, R5 ;  /* 0x0000000500057221 */ /* 0x001fca0000000000 */
[----:B------:R-:W0:Y:S02]  /*0ae0*/  SHFL.DOWN PT, R4, R5, 0x2, 0x1f ;  /* 0x08401f0005047f89 */ /* 0x000e2400000e0000 */
[----:B0-----:R-:W-:-:S05]  /*0af0*/  FADD R4, R5, R4 ;  /* 0x0000000405047221 */ /* 0x001fca0000000000 */
[----:B------:R-:W0:Y:S02]  /*0b00*/  SHFL.DOWN PT, R7, R4, 0x1, 0x1f ;  /* 0x08201f0004077f89 */ /* 0x000e2400000e0000 */
[----:B0-----:R-:W-:-:S05]  /*0b10*/  FADD R0, R4, R7 ;  /* 0x0000000704007221 */ /* 0x001fca0000000000 */
[----:B------:R0:W-:Y:S01]  /*0b20*/  @!P0 STS [R9], R0 ;  /* 0x0000000009008388 */ /* 0x0001e20000000800 */
[----:B------:R-:W-:Y:S06]  /*0b30*/  BAR.SYNC.DEFER_BLOCKING 0x0 ;  /* 0x0000000000007b1d */ /* 0x000fec0000010000 */
[----:B------:R-:W-:Y:S05]  /*0b40*/  @P1 EXIT ;  /* 0x000000000000194d */ /* 0x000fea0003800000 */
[----:B------:R-:W-:Y:S01]  /*0b50*/  SHF.R.U32.HI R21, RZ, 0x5, R21 ;  /* 0x00000005ff157819 */ /* 0x000fe20000011615 */
[----:B------:R-:W-:Y:S03]  /*0b60*/  BSSY.RECONVERGENT B0, `(.L_x_12) ;  /* 0x0000016000007945 */ /* 0x000fe60003800200 */
[----:B------:R-:W-:-:S13]  /*0b70*/  ISETP.GE.U32.AND P0, PT, R24, R21, PT ;  /* 0x000000151800720c */ /* 0x000fda0003f06070 */
[----:B------:R-:W1:Y:S01]  /*0b80*/  @!P0 S2R R3, SR_CgaCtaId ;  /* 0x0000000000038919 */ /* 0x000e620000008800 */
[----:B0-----:R-:W-:-:S04]  /*0b90*/  @!P0 MOV R0, 0x400 ;  /* 0x0000040000008802 */ /* 0x001fc80000000f00 */
[----:B-1----:R-:W-:Y:S02]  /*0ba0*/  @!P0 LEA R3, R3, R0, 0x18 ;  /* 0x0000000003038211 */ /* 0x002fe400078ec0ff */
[----:B------:R-:W-:Y:S02]  /*0bb0*/  MOV R0, RZ ;  /* 0x000000ff00007202 */ /* 0x000fe40000000f00 */
[----:B------:R-:W-:-:S05]  /*0bc0*/  @!P0 LEA R6, R6, R3, 0x2 ;  /* 0x0000000306068211 */ /* 0x000fca00078e10ff */
[----:B------:R-:W0:Y:S01]  /*0bd0*/  @!P0 LDS R0, [R6] ;  /* 0x0000000006008984 */ /* 0x000e220000000800 */
[----:B------:R-:W-:-:S03]  /*0be0*/  ISETP.NE.AND P0, PT, R24, RZ, PT ;  /* 0x000000ff1800720c */ /* 0x000fc60003f05270 */
[----:B0-----:R-:W0:Y:S02]  /*0bf0*/  SHFL.DOWN PT, R3, R0, 0x10, 0x1f ;  /* 0x0a001f0000037f89 */ /* 0x001e2400000e0000 */
[----:B0-----:R-:W-:-:S05]  /*0c00*/  FADD R3, R3, R0 ;  /* 0x0000000003037221 */ /* 0x001fca0000000000 */
[----:B------:R-:W0:Y:S02]  /*0c10*/  SHFL.DOWN PT, R2, R3, 0x8, 0x1f ;  /* 0x09001f0003027f89 */ /* 0x000e2400000e0000 */
[----:B0-----:R-:W-:-:S05]  /*0c20*/  FADD R2, R3, R2 ;  /* 0x0000000203027221 */ /* 0x001fca0000000000 */
[----:B------:R-:W0:Y:S02]  /*0c30*/  SHFL.DOWN PT, R5, R2, 0x4, 0x1f ;  /* 0x08801f0002057f89 */ /* 0x000e2400000e0000 */
[----:B0-----:R-:W-:-:S05]  /*0c40*/  FADD R5, R2, R5 ;  /* 0x0000000502057221 */ /* 0x001fca0000000000 */
[----:B------:R-:W0:Y:S02]  /*0c50*/  SHFL.DOWN PT, R4, R5, 0x2, 0x1f ;  /* 0x08401f0005047f89 */ /* 0x000e2400000e0000 */
[----:B0-----:R-:W-:-:S05]  /*0c60*/  FADD R4, R5, R4 ;  /* 0x0000000405047221 */ /* 0x001fca0000000000 */
[----:B------:R-:W0:Y:S02]  /*0c70*/  SHFL.DOWN PT, R7, R4, 0x1, 0x1f ;  /* 0x08201f0004077f89 */ /* 0x000e2400000e0000 */
[----:B0-----:R-:W-:Y:S01]  /*0c80*/  FADD R7, R4, R7 ;  /* 0x0000000704077221 */ /* 0x001fe20000000000 */
[----:B------:R-:W-:Y:S06]  /*0c90*/  @P0 BRA `(.L_x_13) ;  /* 0x0000000000080947 */ /* 0x000fec0003800000 */
[----:B------:R-:W0:Y:S02]  /*0ca0*/  LDC.64 R2, c[0x0][0x388] ;  /* 0x0000e200ff027b82 */ /* 0x000e240000000a00 */
[----:B0-----:R0:W-:Y:S02]  /*0cb0*/  REDG.E.ADD.F32.FTZ.RN.STRONG.GPU desc[UR4][R2.64], R7 ;  /* 0x00000007020079a6 */ /* 0x0011e4000c12f304 */
.L_x_13:
[----:B------:R-:W-:Y:S05]  /*0cc0*/  BSYNC.RECONVERGENT B0 ;  /* 0x0000000000007941 */ /* 0x000fea0003800200 */
.L_x_12:
[----:B------:R-:W-:Y:S06]  /*0cd0*/  BAR.SYNC.DEFER_BLOCKING 0x0 ;  /* 0x0000000000007b1d */ /* 0x000fec0000010000 */
[----:B------:R-:W-:Y:S05]  /*0ce0*/  EXIT ;  /* 0x000000000000794d */ /* 0x000fea0003800000 */
.L_x_14:
[----:B------:R-:W-:-:S00]  /*0cf0*/  BRA `(.L_x_14) ;  /* 0xfffffffc00fc7947 */ /* 0x000fc0000383ffff */
[----:B------:R-:W-:-:S00]  /*0d00*/  NOP ;  /* 0x0000000000007918 */ /* 0x000fc00000000000 */
[----:B------:R-:W-:-:S00]  /*0d10*/  NOP ;  /* 0x0000000000007918 */ /* 0x000fc00000000000 */
[----:B------:R-:W-:-:S00]  /*0d20*/  NOP ;  /* 0x0000000000007918 */ /* 0x000fc00000000000 */
[----:B------:R-:W-:-:S00]  /*0d30*/  NOP ;  /* 0x0000000000007918 */ /* 0x000fc00000000000 */
[----:B------:R-:W-:-:S00]  /*0d40*/  NOP ;  /* 0x0000000000007918 */ /* 0x000fc00000000000 */
[----:B------:R-:W-:-:S00]  /*0d50*/  NOP ;  /* 0x0000000000007918 */ /* 0x000fc00000000000 */
[----:B------:R-:W-:-:S00]  /*0d60*/  NOP ;  /* 0x0000000000007918 */ /* 0x000fc00000000000 */
[----:B------:R-:W-:-:S00]  /*0d70*/  NOP ;  /* 0x0000000000007918 */ /* 0x000fc00000000000 */
.L_x_17:


//--------------------- .text._Z6warmupv          --------------------------
	.section	.text._Z6warmupv,"ax",@progbits
	.align	128
        .global         _Z6warmupv
        .type           _Z6warmupv,@function
        .size           _Z6warmupv,(.L_x_18 - _Z6warmupv)
        .other          _Z6warmupv,@"STO_CUDA_ENTRY STV_DEFAULT"
_Z6warmupv:
.text._Z6warmupv:
[----:B------:R-:W0:Y:S01]  /*0000*/  LDC R1, c[0x0][0x37c] ;  /* 0x0000df00ff017b82 */ /* 0x000e220000000800 */
[----:B------:R-:W1:Y:S07]  /*0010*/  S2R R0, SR_TID.X ;  /* 0x0000000000007919 */ /* 0x000e6e0000002100 */
[----:B------:R-:W2:Y:S01]  /*0020*/  S2UR UR4, SR_CTAID.X ;  /* 0x00000000000479c3 */ /* 0x000ea20000002500 */
[----:B------:R-:W2:Y:S02]  /*0030*/  LDCU UR5, c[0x0][0x360] ;  /* 0x00006c00ff0577ac */ /* 0x000ea40008000800 */
[----:B--2---:R-:W-:Y:S01]  /*0040*/  UIMAD UR4, UR4, UR5, URZ ;  /* 0x00000005040472a4 */ /* 0x004fe2000f8e02ff */
[----:B-1----:R-:W-:-:S05]  /*0050*/  IMAD.MOV R0, RZ, RZ, -R0 ;  /* 0x000000ffff007224 */ /* 0x002fca00078e0a00 */
[----:B------:R-:W-:-:S13]  /*0060*/  ISETP.NE.AND P0, PT, R0, UR4, PT ;  /* 0x0000000400007c0c */ /* 0x000fda000bf05270 */
[----:B0-----:R-:W-:Y:S05]  /*0070*/  @P0 EXIT ;  /* 0x000000000000094d */ /* 0x001fea0003800000 */
[----:B------:R-:W-:Y:S01]  /*0080*/  MOV R0, 0x8 ;  /* 0x0000000800007802 */ /* 0x000fe20000000f00 */
[----:B------:R-:W0:Y:S01]  /*0090*/  LDCU.64 UR4, c[0x4][URZ] ;  /* 0x01000000ff0477ac */ /* 0x000e220008000a00 */
[----:B------:R-:W-:Y:S02]  /*00a0*/  CS2R R6, SRZ ;  /* 0x0000000000067805 */ /* 0x000fe4000001ff00 */
[----:B------:R1:W2:Y:S01]  /*00b0*/  LDC.64 R2, c[0x4][R0] ;  /* 0x0100000000027b82 */ /* 0x0002a20000000a00 */
[----:B0-----:R-:W-:Y:S02]  /*00c0*/  IMAD.U32 R4, RZ, RZ, UR4 ;  /* 0x00000004ff047e24 */ /* 0x001fe4000f8e00ff */
[----:B-1----:R-:W-:-:S07]  /*00d0*/  IMAD.U32 R5, RZ, RZ, UR5 ;  /* 0x00000005ff057e24 */ /* 0x002fce000f8e00ff */
[----:B------:R-:W-:-:S07]  /*00e0*/  LEPC R20, `(.L_x_15) ;  /* 0x000000001014794e */ /* 0x000fce0000000000 */
[----:B--2---:R-:W-:Y:S05]  /*00f0*/  CALL.ABS.NOINC R2 ;  /* 0x0000000002007343 */ /* 0x004fea0003c00000 */
.L_x_15:
[----:B------:R-:W-:Y:S05]  /*0100*/  EXIT ;  /* 0x000000000000794d */ /* 0x000fea0003800000 */
.L_x_16:
        /* <DEDUP_REMOVED lines=15> */
.L_x_18:


//--------------------- .nv.global.init           --------------------------
	.section	.nv.global.init,"aw",@progbits
.nv.global.init:
	.type		$str,@object
	.size		$str,(.L_0 - $str)
$str:
        /*0000*/ 	.byte	0x57, 0x61, 0x72, 0x6d, 0x75, 0x70, 0x20, 0x43, 0x6f, 0x6d, 0x70, 0x6c, 0x65, 0x74, 0x65, 0x2e
        /*0010*/ 	.byte	0x0a, 0x00
.L_0:


//--------------------- .nv.shared._Z6L2NormPKfPfS1_i --------------------------
	.section	.nv.shared._Z6L2NormPKfPfS1_i,"aw",@nobits
	.sectionflags	@""
	.align	16
	.zero		1024


//--------------------- .nv.shared.reserved.0     --------------------------
	.section	.nv.shared.reserved.0,"aw",@nobits
	.weak		__nv_reservedSMEM_offset_0_alias
	.size		__nv_reservedSMEM_offset_0_alias, 0, 64
	.other		__nv_reservedSMEM_offset_0_alias,@"STO_CUDA_RESERVED_SHARED STV_DEFAULT"
__nv_reservedSMEM_offset_0_alias:
	.zero		0
	.zero		64


//--------------------- .nv.shared._Z6warmupv     --------------------------
	.section	.nv.shared._Z6warmupv,"aw",@nobits
	.sectionflags	@""
	.align	16
	.zero		1024


//--------------------- .nv.constant0._Z6L2NormPKfPfS1_i --------------------------
	.section	.nv.constant0._Z6L2NormPKfPfS1_i,"a",@progbits
	.sectionflags	@""
	.align	4
.nv.constant0._Z6L2NormPKfPfS1_i:
	.zero		924


//--------------------- .nv.constant0._Z6warmupv  --------------------------
	.section	.nv.constant0._Z6warmupv,"a",@progbits
	.sectionflags	@""
	.align	4
.nv.constant0._Z6warmupv:
	.zero		896


//--------------------- SYMBOLS --------------------------

	.type		.nv.reservedSmem.offset0,@object
	.size		.nv.reservedSmem.offset0,0x4
	.type		.nv.reservedSmem.cap,@object
	.size		.nv.reservedSmem.cap,0x4
	.type		vprintf,@function
